//
// Generated by NVIDIA NVVM Compiler
//
// Compiler Build ID: CL-36424714
// Cuda compilation tools, release 13.0, V13.0.88
// Based on NVVM 20.0.0
//

.version 9.0
.target sm_100
.address_size 64

	// .globl	_Z9hash_testv
.extern .func  (.param .b64 func_retval0) malloc
(
	.param .b64 malloc_param_0
)
;
.extern .func free
(
	.param .b64 free_param_0
)
;
.extern .func __assertfail
(
	.param .b64 __assertfail_param_0,
	.param .b64 __assertfail_param_1,
	.param .b32 __assertfail_param_2,
	.param .b64 __assertfail_param_3,
	.param .b64 __assertfail_param_4
)
;
.global .align 1 .b8 __unnamed_1[17] = {118, 111, 105, 100, 32, 104, 97, 115, 104, 95, 116, 101, 115, 116, 40, 41};
.global .align 1 .b8 $str[51] = {103, 114, 105, 100, 68, 105, 109, 46, 120, 32, 61, 61, 32, 49, 32, 38, 38, 32, 103, 114, 105, 100, 68, 105, 109, 46, 121, 32, 61, 61, 32, 49, 32, 38, 38, 32, 103, 114, 105, 100, 68, 105, 109, 46, 122, 32, 61, 61, 32, 49};
.global .align 1 .b8 $str$1[27] = {47, 116, 109, 112, 47, 115, 97, 115, 115, 95, 99, 117, 95, 117, 115, 119, 98, 95, 107, 119, 101, 47, 107, 46, 99, 117};
.global .align 1 .b8 $str$2[35] = {98, 108, 111, 99, 107, 68, 105, 109, 46, 121, 32, 61, 61, 32, 49, 32, 38, 38, 32, 98, 108, 111, 99, 107, 68, 105, 109, 46, 122, 32, 61, 61, 32, 49};
.extern .shared .align 16 .b8 ht_memory[];
.global .align 1 .b8 $str$3[6] = {102, 111, 117, 110, 100};
.global .align 1 .b8 $str$4[38] = {104, 116, 91, 48, 93, 46, 103, 101, 116, 40, 116, 104, 114, 101, 97, 100, 73, 100, 120, 46, 120, 41, 32, 61, 61, 32, 116, 104, 114, 101, 97, 100, 73, 100, 120, 46, 120};

.visible .entry _Z9hash_testv()
{
	.reg .pred 	%p<25>;
	.reg .b32 	%r<45>;
	.reg .b64 	%rd<44>;

	mov.u32 	%r20, %nctaid.x;
	setp.eq.s32 	%p3, %r20, 1;
	mov.u32 	%r21, %nctaid.y;
	setp.eq.s32 	%p4, %r21, 1;
	and.pred  	%p5, %p3, %p4;
	mov.u32 	%r22, %nctaid.z;
	setp.eq.s32 	%p6, %r22, 1;
	and.pred  	%p7, %p6, %p5;
	@%p7 bra 	$L__BB0_2;
	mov.u64 	%rd1, $str;
	cvta.global.u64 	%rd2, %rd1;
	mov.u64 	%rd3, $str$1;
	cvta.global.u64 	%rd4, %rd3;
	mov.u64 	%rd5, __unnamed_1;
	cvta.global.u64 	%rd6, %rd5;
	{ // callseq 0, 0
	.param .b64 param0;
	st.param.b64 	[param0], %rd2;
	.param .b64 param1;
	st.param.b64 	[param1], %rd4;
	.param .b32 param2;
	st.param.b32 	[param2], 83;
	.param .b64 param3;
	st.param.b64 	[param3], %rd6;
	.param .b64 param4;
	st.param.b64 	[param4], 1;
	call.uni 
	__assertfail, 
	(
	param0, 
	param1, 
	param2, 
	param3, 
	param4
	);
	} // callseq 0
$L__BB0_2:
	mov.u32 	%r23, %ntid.y;
	setp.eq.s32 	%p8, %r23, 1;
	mov.u32 	%r24, %ntid.z;
	setp.eq.s32 	%p9, %r24, 1;
	and.pred  	%p10, %p8, %p9;
	@%p10 bra 	$L__BB0_4;
	mov.u64 	%rd7, $str$2;
	cvta.global.u64 	%rd8, %rd7;
	mov.u64 	%rd9, $str$1;
	cvta.global.u64 	%rd10, %rd9;
	mov.u64 	%rd11, __unnamed_1;
	cvta.global.u64 	%rd12, %rd11;
	{ // callseq 1, 0
	.param .b64 param0;
	st.param.b64 	[param0], %rd8;
	.param .b64 param1;
	st.param.b64 	[param1], %rd10;
	.param .b32 param2;
	st.param.b32 	[param2], 84;
	.param .b64 param3;
	st.param.b64 	[param3], %rd12;
	.param .b64 param4;
	st.param.b64 	[param4], 1;
	call.uni 
	__assertfail, 
	(
	param0, 
	param1, 
	param2, 
	param3, 
	param4
	);
	} // callseq 1
$L__BB0_4:
	mov.u32 	%r1, %tid.x;
	setp.ne.s32 	%p11, %r1, 0;
	@%p11 bra 	$L__BB0_6;
	{ // callseq 2, 0
	.param .b64 param0;
	st.param.b64 	[param0], 128;
	.param .b64 retval0;
	call.uni (retval0), 
	malloc, 
	(
	param0
	);
	ld.param.b64 	%rd13, [retval0];
	} // callseq 2
	{ // callseq 3, 0
	.param .b64 param0;
	st.param.b64 	[param0], 128;
	.param .b64 retval0;
	call.uni (retval0), 
	malloc, 
	(
	param0
	);
	ld.param.b64 	%rd15, [retval0];
	} // callseq 3
	mov.b32 	%r25, 0;
	mov.b32 	%r26, -1;
	st.shared.v4.u32 	[ht_memory], {%r26, %r25, %r25, %r25};
	mov.b32 	%r27, 1;
	st.shared.u32 	[ht_memory+16], %r27;
	st.shared.u64 	[ht_memory+24], %rd13;
	st.shared.u64 	[ht_memory+32], %rd15;
	mov.b32 	%r28, 32;
	st.shared.u32 	[ht_memory+40], %r28;
	{ // callseq 4, 0
	.param .b64 param0;
	st.param.b64 	[param0], %rd13;
	call.uni 
	free, 
	(
	param0
	);
	} // callseq 4
	{ // callseq 5, 0
	.param .b64 param0;
	st.param.b64 	[param0], %rd15;
	call.uni 
	free, 
	(
	param0
	);
	} // callseq 5
$L__BB0_6:
	bar.sync 	0;
	mov.b32 	%r39, 0;
$L__BB0_7:
	ld.shared.u32 	%r3, [ht_memory+40];
	setp.ge.s32 	%p12, %r39, %r3;
	@%p12 bra 	$L__BB0_10;
	ld.shared.u32 	%r30, [ht_memory+4];
	ld.shared.u64 	%rd17, [ht_memory+24];
	add.s32 	%r39, %r39, 1;
	rem.s32 	%r5, %r39, %r3;
	mul.wide.u32 	%rd18, %r5, 4;
	add.s64 	%rd19, %rd17, %rd18;
	atom.relaxed.cas.b32 	%r31, [%rd19], %r30, %r1;
	ld.shared.u32 	%r32, [ht_memory+4];
	setp.ne.s32 	%p13, %r31, %r32;
	setp.ne.s32 	%p14, %r31, %r1;
	and.pred  	%p15, %p13, %p14;
	@%p15 bra 	$L__BB0_7;
	ld.shared.u64 	%rd20, [ht_memory+32];
	add.s64 	%rd22, %rd20, %rd18;
	st.u32 	[%rd22], %r1;
$L__BB0_10:
	bar.sync 	0;
	mov.b32 	%r40, 0;
	ld.shared.u32 	%r6, [ht_memory+40];
$L__BB0_11:
	setp.ge.s32 	%p16, %r40, %r6;
	@%p16 bra 	$L__BB0_13;
	ld.shared.u64 	%rd23, [ht_memory+24];
	add.s32 	%r40, %r40, 1;
	rem.s32 	%r35, %r40, %r6;
	mul.wide.u32 	%rd24, %r35, 4;
	add.s64 	%rd25, %rd23, %rd24;
	ld.u32 	%r36, [%rd25];
	setp.eq.s32 	%p18, %r36, %r1;
	mov.pred 	%p24, 0;
	@%p18 bra 	$L__BB0_14;
	bra.uni 	$L__BB0_11;
$L__BB0_13:
	ld.shared.u32 	%r34, [ht_memory];
	setp.eq.s32 	%p24, %r34, -1;
$L__BB0_14:
	{ // callseq 6, 0
	.param .b64 param0;
	st.param.b64 	[param0], 0;
	call.uni 
	free, 
	(
	param0
	);
	} // callseq 6
	{ // callseq 7, 0
	.param .b64 param0;
	st.param.b64 	[param0], 0;
	call.uni 
	free, 
	(
	param0
	);
	} // callseq 7
	not.pred 	%p19, %p24;
	@%p19 bra 	$L__BB0_16;
	mov.u64 	%rd26, $str$3;
	cvta.global.u64 	%rd27, %rd26;
	mov.u64 	%rd28, $str$1;
	cvta.global.u64 	%rd29, %rd28;
	mov.u64 	%rd30, __unnamed_1;
	cvta.global.u64 	%rd31, %rd30;
	{ // callseq 8, 0
	.param .b64 param0;
	st.param.b64 	[param0], %rd27;
	.param .b64 param1;
	st.param.b64 	[param1], %rd29;
	.param .b32 param2;
	st.param.b32 	[param2], 95;
	.param .b64 param3;
	st.param.b64 	[param3], %rd31;
	.param .b64 param4;
	st.param.b64 	[param4], 1;
	call.uni 
	__assertfail, 
	(
	param0, 
	param1, 
	param2, 
	param3, 
	param4
	);
	} // callseq 8
$L__BB0_16:
	mov.b32 	%r41, 0;
	ld.shared.u32 	%r9, [ht_memory+40];
$L__BB0_17:
	setp.ge.s32 	%p20, %r41, %r9;
	@%p20 bra 	$L__BB0_20;
	ld.shared.u64 	%rd32, [ht_memory+24];
	add.s32 	%r41, %r41, 1;
	rem.s32 	%r43, %r41, %r9;
	mul.wide.u32 	%rd33, %r43, 4;
	add.s64 	%rd34, %rd32, %rd33;
	ld.u32 	%r38, [%rd34];
	setp.ne.s32 	%p21, %r38, %r1;
	@%p21 bra 	$L__BB0_17;
	ld.shared.u32 	%r42, [ht_memory];
	bra.uni 	$L__BB0_21;
$L__BB0_20:
	ld.shared.u32 	%r42, [ht_memory];
	mov.u32 	%r43, %r42;
$L__BB0_21:
	setp.ne.s32 	%p22, %r43, %r42;
	@%p22 bra 	$L__BB0_23;
	ld.shared.u32 	%r44, [ht_memory+8];
	bra.uni 	$L__BB0_24;
$L__BB0_23:
	ld.shared.u64 	%rd35, [ht_memory+32];
	mul.wide.s32 	%rd36, %r43, 4;
	add.s64 	%rd37, %rd35, %rd36;
	ld.u32 	%r44, [%rd37];
$L__BB0_24:
	setp.eq.s32 	%p23, %r44, %r1;
	@%p23 bra 	$L__BB0_26;
	mov.u64 	%rd38, $str$4;
	cvta.global.u64 	%rd39, %rd38;
	mov.u64 	%rd40, $str$1;
	cvta.global.u64 	%rd41, %rd40;
	mov.u64 	%rd42, __unnamed_1;
	cvta.global.u64 	%rd43, %rd42;
	{ // callseq 9, 0
	.param .b64 param0;
	st.param.b64 	[param0], %rd39;
	.param .b64 param1;
	st.param.b64 	[param1], %rd41;
	.param .b32 param2;
	st.param.b32 	[param2], 96;
	.param .b64 param3;
	st.param.b64 	[param3], %rd43;
	.param .b64 param4;
	st.param.b64 	[param4], 1;
	call.uni 
	__assertfail, 
	(
	param0, 
	param1, 
	param2, 
	param3, 
	param4
	);
	} // callseq 9
$L__BB0_26:
	ret;

}


// ===== COMPILED SASS (sm_100) =====

	.target	sm_100

	.elftype	@"ET_EXEC"


//--------------------- .note.nv.tkinfo           --------------------------
	.section	.note.nv.tkinfo,"",@"SHT_NOTE"
	.sectionflags	@"SHF_NOTE_NV_TKINFO"
	.tkinfo
        /*0018*/ 	.word	0x00000002
        /*0030*/ 	.string	""
        /*0030*/ 	.string	"ptxas"
        /*0030*/ 	.string	"Cuda compilation tools, release 13.0, V13.0.88"
        /*0030*/ 	.string	"Build cuda_13.0.r13.0/compiler.36424714_0"
        /*0030*/ 	.string	"-arch sm_100 -m 64 "



//--------------------- .note.nv.cuinfo           --------------------------
	.section	.note.nv.cuinfo,"",@"SHT_NOTE"
	.sectionflags	@"SHF_NOTE_NV_CUINFO"
        /*0018*/ 	.short	0x0002
        /*001a*/ 	.short	0x0064
        /*001c*/ 	.short	0x0082
	.zero		2


//--------------------- .nv.info                  --------------------------
	.section	.nv.info,"",@"SHT_CUDA_INFO"
	.align	4


	//----- nvinfo : EIATTR_REGCOUNT
	.align		4
        /*0000*/ 	.byte	0x04, 0x2f
        /*0002*/ 	.short	(.L_7 - .L_6)
	.align		4
.L_6:
        /*0004*/ 	.word	index@(_Z9hash_testv)
        /*0008*/ 	.word	0x00000019


	//----- nvinfo : EIATTR_FRAME_SIZE
	.align		4
.L_7:
        /*000c*/ 	.byte	0x04, 0x11
        /*000e*/ 	.short	(.L_9 - .L_8)
	.align		4
.L_8:
        /*0010*/ 	.word	index@(_Z9hash_testv)
        /*0014*/ 	.word	0x00000000


	//----- nvinfo : EIATTR_MIN_STACK_SIZE
	.align		4
.L_9:
        /*0018*/ 	.byte	0x04, 0x12
        /*001a*/ 	.short	(.L_11 - .L_10)
	.align		4
.L_10:
        /*001c*/ 	.word	index@(_Z9hash_testv)
        /*0020*/ 	.word	0x00000000
.L_11:


//--------------------- .nv.compat                --------------------------
	.section	.nv.compat,"",@"SHT_CUDA_COMPAT_INFO"
	.align	4
        /*0000*/ 	.byte	0x02, 0x09, 0x00, 0x00, 0x02, 0x02, 0x01, 0x00, 0x02, 0x05, 0x05, 0x00, 0x03, 0x07, 0x01, 0x01
        /*0010*/ 	.byte	0x02, 0x03, 0x00, 0x00, 0x02, 0x06, 0x01, 0x00, 0x04, 0x0b, 0x08, 0x00, 0x09, 0x00, 0x00, 0x00
        /*0020*/ 	.byte	0x00, 0x00, 0x00, 0x00


//--------------------- .nv.info._Z9hash_testv    --------------------------
	.section	.nv.info._Z9hash_testv,"",@"SHT_CUDA_INFO"
	.sectionflags	@""
	.align	4


	//----- nvinfo : EIATTR_CUDA_API_VERSION
	.align		4
        /*0000*/ 	.byte	0x04, 0x37
        /*0002*/ 	.short	(.L_13 - .L_12)
.L_12:
        /*0004*/ 	.word	0x00000082


	//----- nvinfo : EIATTR_SPARSE_MMA_MASK
	.align		4
.L_13:
        /*0008*/ 	.byte	0x03, 0x50
        /*000a*/ 	.short	0x0000


	//----- nvinfo : EIATTR_MAXREG_COUNT
	.align		4
        /*000c*/ 	.byte	0x03, 0x1b
        /*000e*/ 	.short	0x00ff


	//----- nvinfo : EIATTR_NUM_BARRIERS
	.align		4
        /*0010*/ 	.byte	0x02, 0x4c
        /*0012*/ 	.byte	0x01
	.zero		1


	//----- nvinfo : EIATTR_EXTERNS
	.align		4
        /*0014*/ 	.byte	0x04, 0x0f
        /*0016*/ 	.short	(.L_15 - .L_14)


	//   ....[0]....
	.align		4
.L_14:
        /*0018*/ 	.word	index@(malloc)


	//   ....[1]....
	.align		4
        /*001c*/ 	.word	index@(free)


	//   ....[2]....
	.align		4
        /*0020*/ 	.word	index@(__assertfail)


	//----- nvinfo : EIATTR_MERCURY_ISA_VERSION
	.align		4
.L_15:
        /*0024*/ 	.byte	0x03, 0x5f
        /*0026*/ 	.short	0x0101


	//----- nvinfo : EIATTR_VRC_CTA_INIT_COUNT
	.align		4
        /*0028*/ 	.byte	0x02, 0x4a
	.zero		1
	.zero		1


	//----- nvinfo : EIATTR_SYSCALL_OFFSETS
	.align		4
        /*002c*/ 	.byte	0x04, 0x46
        /*002e*/ 	.short	(.L_17 - .L_16)


	//   ....[0]....
.L_16:
        /*0030*/ 	.word	0x00000170


	//   ....[1]....
        /*0034*/ 	.word	0x000002c0


	//   ....[2]....
        /*0038*/ 	.word	0x00000350


	//   ....[3]....
        /*003c*/ 	.word	0x000003c0


	//   ....[4]....
        /*0040*/ 	.word	0x00000510


	//   ....[5]....
        /*0044*/ 	.word	0x00000560


	//   ....[6]....
        /*0048*/ 	.word	0x00000c20


	//   ....[7]....
        /*004c*/ 	.word	0x00000c60


	//   ....[8]....
        /*0050*/ 	.word	0x00000d90


	//   ....[9]....
        /*0054*/ 	.word	0x00001250


	//----- nvinfo : EIATTR_EXIT_INSTR_OFFSETS
	.align		4
.L_17:
        /*0058*/ 	.byte	0x04, 0x1c
        /*005a*/ 	.short	(.L_19 - .L_18)


	//   ....[0]....
.L_18:
        /*005c*/ 	.word	0x00001150


	//   ....[1]....
        /*0060*/ 	.word	0x00001260


	//----- nvinfo : EIATTR_CRS_STACK_SIZE
	.align		4
.L_19:
        /*0064*/ 	.byte	0x04, 0x1e
        /*0066*/ 	.short	(.L_21 - .L_20)
.L_20:
        /*0068*/ 	.word	0x00000000


	//----- nvinfo : EIATTR_SW_WAR
	.align		4
.L_21:
        /*006c*/ 	.byte	0x04, 0x36
        /*006e*/ 	.short	(.L_23 - .L_22)
.L_22:
        /*0070*/ 	.word	0x00000008
.L_23:


//--------------------- .nv.callgraph             --------------------------
	.section	.nv.callgraph,"",@"SHT_CUDA_CALLGRAPH"
	.align	4
	.sectionentsize	8
	.align		4
        /*0000*/ 	.word	0x00000000
	.align		4
        /*0004*/ 	.word	0xffffffff
	.align		4
        /*0008*/ 	.word	index@(_Z9hash_testv)
	.align		4
        /*000c*/ 	.word	index@(free)
	.align		4
        /*0010*/ 	.word	index@(_Z9hash_testv)
	.align		4
        /*0014*/ 	.word	index@(malloc)
	.align		4
        /*0018*/ 	.word	index@(_Z9hash_testv)
	.align		4
        /*001c*/ 	.word	index@(__assertfail)
	.align		4
        /*0020*/ 	.word	0x00000000
	.align		4
        /*0024*/ 	.word	0xfffffffe
	.align		4
        /*0028*/ 	.word	0x00000000
	.align		4
        /*002c*/ 	.word	0xfffffffd
	.align		4
        /*0030*/ 	.word	0x00000000
	.align		4
        /*0034*/ 	.word	0xfffffffc


//--------------------- .nv.constant4             --------------------------
	.section	.nv.constant4,"a",@progbits
	.align	8
	.align		8
.nv.constant4:
        /*0000*/ 	.dword	malloc
	.align		8
        /*0008*/ 	.dword	free
	.align		8
        /*0010*/ 	.dword	__assertfail
	.align		8
        /*0018*/ 	.dword	__unnamed_1
	.align		8
        /*0020*/ 	.dword	$str
	.align		8
        /*0028*/ 	.dword	$str$1
	.align		8
        /*0030*/ 	.dword	$str$2
	.align		8
        /*0038*/ 	.dword	$str$3
	.align		8
        /*0040*/ 	.dword	$str$4


//--------------------- .text._Z9hash_testv       --------------------------
	.section	.text._Z9hash_testv,"ax",@progbits
	.align	128
        .global         _Z9hash_testv
        .type           _Z9hash_testv,@function
        .size           _Z9hash_testv,(.L_x_25 - _Z9hash_testv)
        .other          _Z9hash_testv,@"STO_CUDA_ENTRY STV_DEFAULT"
_Z9hash_testv:
.text._Z9hash_testv:
[----:B------:R-:W0:Y:S08]  /*0000*/  LDC R1, c[0x0][0x37c] ;  /* 0x0000df00ff017b82 */ /* 0x000e300000000800 */
[----:B------:R-:W1:Y:S08]  /*0010*/  LDC R0, c[0x0][0x370] ;  /* 0x0000dc00ff007b82 */ /* 0x000e700000000800 */
[----:B------:R-:W2:Y:S08]  /*0020*/  LDC R2, c[0x0][0x374] ;  /* 0x0000dd00ff027b82 */ /* 0x000eb00000000800 */
[----:B------:R-:W3:Y:S01]  /*0030*/  LDC R3, c[0x0][0x378] ;  /* 0x0000de00ff037b82 */ /* 0x000ee20000000800 */
[----:B--2---:R-:W-:-:S04]  /*0040*/  ISETP.NE.AND P0, PT, R2, 0x1, PT ;  /* 0x000000010200780c */ /* 0x004fc80003f05270 */
[----:B-1----:R-:W-:Y:S02]  /*0050*/  ISETP.EQ.AND P0, PT, R0, 0x1, !P0 ;  /* 0x000000010000780c */ /* 0x002fe40004702270 */
[----:B---3--:R-:W-:-:S13]  /*0060*/  ISETP.EQ.AND P1, PT, R3, 0x1, PT ;  /* 0x000000010300780c */ /* 0x008fda0003f22270 */
[----:B0-----:R-:W-:Y:S05]  /*0070*/  @P0 BRA P1, `(.L_x_0) ;  /* 0x0000000000400947 */ /* 0x001fea0000800000 */
[----:B------:R-:W-:Y:S01]  /*0080*/  MOV R0, 0x10 ;  /* 0x0000001000007802 */ /* 0x000fe20000000f00 */
[----:B------:R-:W0:Y:S01]  /*0090*/  LDCU.64 UR4, c[0x4][0x20] ;  /* 0x01000400ff0477ac */ /* 0x000e220008000a00 */
[----:B------:R-:W-:Y:S02]  /*00a0*/  IMAD.MOV.U32 R8, RZ, RZ, 0x53 ;  /* 0x00000053ff087424 */ /* 0x000fe400078e00ff */
[----:B------:R1:W2:Y:S01]  /*00b0*/  LDC.64 R2, c[0x4][R0] ;  /* 0x0100000000027b82 */ /* 0x0002a20000000a00 */
[----:B------:R-:W3:Y:S01]  /*00c0*/  LDCU.64 UR6, c[0x4][0x28] ;  /* 0x01000500ff0677ac */ /* 0x000ee20008000a00 */
[----:B------:R-:W-:Y:S02]  /*00d0*/  IMAD.MOV.U32 R12, RZ, RZ, 0x1 ;  /* 0x00000001ff0c7424 */ /* 0x000fe400078e00ff */
[----:B------:R-:W-:Y:S01]  /*00e0*/  IMAD.MOV.U32 R13, RZ, RZ, RZ ;  /* 0x000000ffff0d7224 */ /* 0x000fe200078e00ff */
[----:B------:R-:W4:Y:S01]  /*00f0*/  LDCU.64 UR8, c[0x4][0x18] ;  /* 0x01000300ff0877ac */ /* 0x000f220008000a00 */
[----:B0-----:R-:W-:-:S02]  /*0100*/  IMAD.U32 R4, RZ, RZ, UR4 ;  /* 0x00000004ff047e24 */ /* 0x001fc4000f8e00ff */
[----:B------:R-:W-:Y:S02]  /*0110*/  IMAD.U32 R5, RZ, RZ, UR5 ;  /* 0x00000005ff057e24 */ /* 0x000fe4000f8e00ff */
[----:B---3--:R-:W-:Y:S02]  /*0120*/  IMAD.U32 R6, RZ, RZ, UR6 ;  /* 0x00000006ff067e24 */ /* 0x008fe4000f8e00ff */
[----:B------:R-:W-:Y:S01]  /*0130*/  IMAD.U32 R7, RZ, RZ, UR7 ;  /* 0x00000007ff077e24 */ /* 0x000fe2000f8e00ff */
[----:B----4-:R-:W-:Y:S01]  /*0140*/  MOV R10, UR8 ;  /* 0x00000008000a7c02 */ /* 0x010fe20008000f00 */
[----:B-1----:R-:W-:-:S07]  /*0150*/  IMAD.U32 R11, RZ, RZ, UR9 ;  /* 0x00000009ff0b7e24 */ /* 0x002fce000f8e00ff */
[----:B------:R-:W-:-:S07]  /*0160*/  LEPC R20, `(.L_x_0) ;  /* 0x000000001014794e */ /* 0x000fce0000000000 */
[----:B--2---:R-:W-:Y:S05]  /*0170*/  CALL.ABS.NOINC R2 ;  /* 0x0000000002007343 */ /* 0x004fea0003c00000 */
.L_x_0:
[----:B------:R-:W0:Y:S08]  /*0180*/  LDC R0, c[0x0][0x364] ;  /* 0x0000d900ff007b82 */ /* 0x000e300000000800 */
[----:B------:R-:W1:Y:S01]  /*0190*/  LDC R2, c[0x0][0x368] ;  /* 0x0000da00ff027b82 */ /* 0x000e620000000800 */
[----:B0-----:R-:W-:Y:S02]  /*01a0*/  ISETP.EQ.AND P1, PT, R0, 0x1, PT ;  /* 0x000000010000780c */ /* 0x001fe40003f22270 */
[----:B-1----:R-:W-:-:S13]  /*01b0*/  ISETP.NE.AND P0, PT, R2, 0x1, PT ;  /* 0x000000010200780c */ /* 0x002fda0003f05270 */
[----:B------:R-:W-:Y:S05]  /*01c0*/  @!P0 BRA P1, `(.L_x_1) ;  /* 0x0000000000408947 */ /* 0x000fea0000800000 */
        /* <DEDUP_REMOVED lines=8> */
[----:B0-----:R-:W-:Y:S01]  /*0250*/  MOV R4, UR4 ;  /* 0x0000000400047c02 */ /* 0x001fe20008000f00 */
[----:B------:R-:W-:-:S02]  /*0260*/  IMAD.U32 R5, RZ, RZ, UR5 ;  /* 0x00000005ff057e24 */ /* 0x000fc4000f8e00ff */
[----:B---3--:R-:W-:Y:S02]  /*0270*/  IMAD.U32 R6, RZ, RZ, UR6 ;  /* 0x00000006ff067e24 */ /* 0x008fe4000f8e00ff */
[----:B------:R-:W-:Y:S02]  /*0280*/  IMAD.U32 R7, RZ, RZ, UR7 ;  /* 0x00000007ff077e24 */ /* 0x000fe4000f8e00ff */
[----:B----4-:R-:W-:Y:S01]  /*0290*/  IMAD.U32 R10, RZ, RZ, UR8 ;  /* 0x00000008ff0a7e24 */ /* 0x010fe2000f8e00ff */
[----:B-1----:R-:W-:-:S07]  /*02a0*/  MOV R11, UR9 ;  /* 0x00000009000b7c02 */ /* 0x002fce0008000f00 */
[----:B------:R-:W-:-:S07]  /*02b0*/  LEPC R20, `(.L_x_1) ;  /* 0x000000001014794e */ /* 0x000fce0000000000 */
[----:B--2---:R-:W-:Y:S05]  /*02c0*/  CALL.ABS.NOINC R2 ;  /* 0x0000000002007343 */ /* 0x004fea0003c00000 */
.L_x_1:
[----:B------:R-:W0:Y:S02]  /*02d0*/  S2R R19, SR_TID.X ;  /* 0x0000000000137919 */ /* 0x000e240000002100 */
[----:B0-----:R-:W-:-:S13]  /*02e0*/  ISETP.NE.AND P0, PT, R19, RZ, PT ;  /* 0x000000ff1300720c */ /* 0x001fda0003f05270 */
[----:B------:R-:W-:Y:S05]  /*02f0*/  @P0 BRA `(.L_x_2) ;  /* 0x00000000009c0947 */ /* 0x000fea0003800000 */
[----:B------:R-:W-:Y:S01]  /*0300*/  MOV R2, 0x0 ;  /* 0x0000000000027802 */ /* 0x000fe20000000f00 */
[----:B------:R-:W-:Y:S02]  /*0310*/  HFMA2 R5, -RZ, RZ, 0, 0 ;  /* 0x00000000ff057431 */ /* 0x000fe400000001ff */
[----:B------:R-:W-:Y:S01]  /*0320*/  IMAD.MOV.U32 R4, RZ, RZ, 0x80 ;  /* 0x00000080ff047424 */ /* 0x000fe200078e00ff */
[----:B------:R0:W1:Y:S06]  /*0330*/  LDC.64 R6, c[0x4][R2] ;  /* 0x0100000002067b82 */ /* 0x00006c0000000a00 */
[----:B------:R-:W-:-:S07]  /*0340*/  LEPC R20, `(.L_x_3) ;  /* 0x000000001014794e */ /* 0x000fce0000000000 */
[----:B01----:R-:W-:Y:S05]  /*0350*/  CALL.ABS.NOINC R6 ;  /* 0x0000000006007343 */ /* 0x003fea0003c00000 */
.L_x_3:
[----:B------:R-:W0:Y:S01]  /*0360*/  LDC.64 R2, c[0x4][R2] ;  /* 0x0100000002027b82 */ /* 0x000e220000000a00 */
[----:B------:R-:W-:Y:S02]  /*0370*/  IMAD.MOV.U32 R16, RZ, RZ, R4 ;  /* 0x000000ffff107224 */ /* 0x000fe400078e0004 */
[----:B------:R-:W-:Y:S02]  /*0380*/  IMAD.MOV.U32 R17, RZ, RZ, R5 ;  /* 0x000000ffff117224 */ /* 0x000fe400078e0005 */
[----:B------:R-:W-:Y:S02]  /*0390*/  IMAD.MOV.U32 R4, RZ, RZ, 0x80 ;  /* 0x00000080ff047424 */ /* 0x000fe400078e00ff */
[----:B------:R-:W-:-:S07]  /*03a0*/  IMAD.MOV.U32 R5, RZ, RZ, RZ ;  /* 0x000000ffff057224 */ /* 0x000fce00078e00ff */
[----:B------:R-:W-:-:S07]  /*03b0*/  LEPC R20, `(.L_x_4) ;  /* 0x000000001014794e */ /* 0x000fce0000000000 */
[----:B0-----:R-:W-:Y:S05]  /*03c0*/  CALL.ABS.NOINC R2 ;  /* 0x0000000002007343 */ /* 0x001fea0003c00000 */
.L_x_4:
[----:B------:R-:W0:Y:S01]  /*03d0*/  S2UR UR5, SR_CgaCtaId ;  /* 0x00000000000579c3 */ /* 0x000e220000008800 */
[----:B------:R-:W-:Y:S01]  /*03e0*/  UMOV UR4, 0x400 ;  /* 0x0000040000047882 */ /* 0x000fe20000000000 */
[----:B------:R-:W-:Y:S01]  /*03f0*/  MOV R8, 0xffffffff ;  /* 0xffffffff00087802 */ /* 0x000fe20000000f00 */
[----:B------:R-:W-:Y:S01]  /*0400*/  IMAD.MOV.U32 R9, RZ, RZ, RZ ;  /* 0x000000ffff097224 */ /* 0x000fe200078e00ff */
[----:B------:R-:W-:Y:S01]  /*0410*/  CS2R R10, SRZ ;  /* 0x00000000000a7805 */ /* 0x000fe2000001ff00 */
[----:B------:R-:W-:Y:S01]  /*0420*/  IMAD.MOV.U32 R0, RZ, RZ, 0x1 ;  /* 0x00000001ff007424 */ /* 0x000fe200078e00ff */
[----:B------:R-:W-:Y:S01]  /*0430*/  MOV R2, 0x8 ;  /* 0x0000000800027802 */ /* 0x000fe20000000f00 */
[----:B------:R-:W-:Y:S01]  /*0440*/  IMAD.MOV.U32 R3, RZ, RZ, 0x20 ;  /* 0x00000020ff037424 */ /* 0x000fe200078e00ff */
[----:B------:R-:W-:Y:S01]  /*0450*/  MOV R22, R5 ;  /* 0x0000000500167202 */ /* 0x000fe20000000f00 */
[----:B------:R-:W-:Y:S01]  /*0460*/  IMAD.MOV.U32 R18, RZ, RZ, R4 ;  /* 0x000000ffff127224 */ /* 0x000fe200078e0004 */
[----:B------:R1:W2:Y:S01]  /*0470*/  LDC.64 R6, c[0x4][R2] ;  /* 0x0100000002067b82 */ /* 0x0002a20000000a00 */
[----:B0-----:R-:W-:-:S09]  /*0480*/  ULEA UR4, UR5, UR4, 0x18 ;  /* 0x0000000405047291 */ /* 0x001fd2000f8ec0ff */
[----:B------:R-:W-:Y:S04]  /*0490*/  STS.128 [UR4], R8 ;  /* 0x00000008ff007988 */ /* 0x000fe80008000c04 */
[----:B------:R-:W-:Y:S04]  /*04a0*/  STS.64 [UR4+0x18], R16 ;  /* 0x00001810ff007988 */ /* 0x000fe80008000a04 */
[----:B------:R-:W-:Y:S04]  /*04b0*/  STS [UR4+0x10], R0 ;  /* 0x00001000ff007988 */ /* 0x000fe80008000804 */
[----:B------:R-:W-:Y:S04]  /*04c0*/  STS [UR4+0x28], R3 ;  /* 0x00002803ff007988 */ /* 0x000fe80008000804 */
[----:B------:R0:W-:Y:S02]  /*04d0*/  STS.64 [UR4+0x20], R4 ;  /* 0x00002004ff007988 */ /* 0x0001e40008000a04 */
[----:B0-----:R-:W-:-:S02]  /*04e0*/  IMAD.MOV.U32 R4, RZ, RZ, R16 ;  /* 0x000000ffff047224 */ /* 0x001fc400078e0010 */
[----:B-12---:R-:W-:-:S07]  /*04f0*/  IMAD.MOV.U32 R5, RZ, RZ, R17 ;  /* 0x000000ffff057224 */ /* 0x006fce00078e0011 */
[----:B------:R-:W-:-:S07]  /*0500*/  LEPC R20, `(.L_x_5) ;  /* 0x000000001014794e */ /* 0x000fce0000000000 */
[----:B------:R-:W-:Y:S05]  /*0510*/  CALL.ABS.NOINC R6 ;  /* 0x0000000006007343 */ /* 0x000fea0003c00000 */
.L_x_5:
[----:B------:R-:W0:Y:S01]  /*0520*/  LDC.64 R2, c[0x4][R2] ;  /* 0x0100000002027b82 */ /* 0x000e220000000a00 */
[----:B------:R-:W-:Y:S02]  /*0530*/  IMAD.MOV.U32 R4, RZ, RZ, R18 ;  /* 0x000000ffff047224 */ /* 0x000fe400078e0012 */
[----:B------:R-:W-:-:S07]  /*0540*/  IMAD.MOV.U32 R5, RZ, RZ, R22 ;  /* 0x000000ffff057224 */ /* 0x000fce00078e0016 */
[----:B------:R-:W-:-:S07]  /*0550*/  LEPC R20, `(.L_x_2) ;  /* 0x000000001014794e */ /* 0x000fce0000000000 */
[----:B0-----:R-:W-:Y:S05]  /*0560*/  CALL.ABS.NOINC R2 ;  /* 0x0000000002007343 */ /* 0x001fea0003c00000 */
.L_x_2:
[----:B------:R-:W-:Y:S05]  /*0570*/  WARPSYNC.ALL ;  /* 0x0000000000007948 */ /* 0x000fea0003800000 */
[----:B------:R-:W0:Y:S08]  /*0580*/  S2UR UR5, SR_CgaCtaId ;  /* 0x00000000000579c3 */ /* 0x000e300000008800 */
[----:B------:R-:W-:Y:S01]  /*0590*/  BAR.SYNC.DEFER_BLOCKING 0x0 ;  /* 0x0000000000007b1d */ /* 0x000fe20000010000 */
[----:B------:R-:W-:-:S05]  /*05a0*/  HFMA2 R0, -RZ, RZ, 0, 0 ;  /* 0x00000000ff007431 */ /* 0x000fca00000001ff */
[----:B------:R-:W-:Y:S02]  /*05b0*/  UMOV UR4, 0x400 ;  /* 0x0000040000047882 */ /* 0x000fe40000000000 */
[----:B------:R-:W1:Y:S01]  /*05c0*/  S2UR UR7, SR_CgaCtaId ;  /* 0x00000000000779c3 */ /* 0x000e620000008800 */
[----:B------:R-:W-:Y:S01]  /*05d0*/  BSSY B7, `(.L_x_6) ;  /* 0x000002b000077945 */ /* 0x000fe20003800000 */
[----:B------:R-:W-:Y:S01]  /*05e0*/  UMOV UR6, 0x400 ;  /* 0x0000040000067882 */ /* 0x000fe20000000000 */
[----:B------:R-:W2:Y:S01]  /*05f0*/  LDCU.64 UR36, c[0x0][0x358] ;  /* 0x00006b00ff2477ac */ /* 0x000ea20008000a00 */
[----:B0-----:R-:W-:-:S06]  /*0600*/  ULEA UR4, UR5, UR4, 0x18 ;  /* 0x0000000405047291 */ /* 0x001fcc000f8ec0ff */
[----:B------:R-:W-:Y:S01]  /*0610*/  IMAD.U32 R6, RZ, RZ, UR4 ;  /* 0x00000004ff067e24 */ /* 0x000fe2000f8e00ff */
[----:B-12---:R-:W-:-:S12]  /*0620*/  ULEA UR6, UR7, UR6, 0x18 ;  /* 0x0000000607067291 */ /* 0x006fd8000f8ec0ff */
.L_x_8:
[----:B------:R-:W0:Y:S01]  /*0630*/  LDS R5, [R6+0x28] ;  /* 0x0000280006057984 */ /* 0x000e220000000800 */
[----:B------:R-:W-:Y:S05]  /*0640*/  YIELD ;  /* 0x0000000000007946 */ /* 0x000fea0003800000 */
[----:B0-----:R-:W-:-:S13]  /*0650*/  ISETP.GE.AND P0, PT, R0, R5, PT ;  /* 0x000000050000720c */ /* 0x001fda0003f06270 */
[----:B------:R-:W-:Y:S05]  /*0660*/  @P0 BRA `(.L_x_7) ;  /* 0x0000000000940947 */ /* 0x000fea0003800000 */
[-C--:B------:R-:W-:Y:S01]  /*0670*/  IABS R7, R5.reuse ;  /* 0x0000000500077213 */ /* 0x080fe20000000000 */
[----:B------:R-:W-:Y:S01]  /*0680*/  VIADD R0, R0, 0x1 ;  /* 0x0000000100007836 */ /* 0x000fe20000000000 */
[----:B------:R-:W-:Y:S02]  /*0690*/  IABS R8, R5 ;  /* 0x0000000500087213 */ /* 0x000fe40000000000 */
[----:B------:R-:W0:Y:S02]  /*06a0*/  I2F.RP R4, R7 ;  /* 0x0000000700047306 */ /* 0x000e240000209400 */
[----:B------:R-:W-:Y:S02]  /*06b0*/  IADD3 R8, PT, PT, RZ, -R8, RZ ;  /* 0x80000008ff087210 */ /* 0x000fe40007ffe0ff */
[----:B------:R-:W-:-:S04]  /*06c0*/  ISETP.GE.AND P2, PT, R0, RZ, PT ;  /* 0x000000ff0000720c */ /* 0x000fc80003f46270 */
[----:B0-----:R-:W0:Y:S02]  /*06d0*/  MUFU.RCP R4, R4 ;  /* 0x0000000400047308 */ /* 0x001e240000001000 */
[----:B0-----:R-:W-:Y:S01]  /*06e0*/  VIADD R2, R4, 0xffffffe ;  /* 0x0ffffffe04027836 */ /* 0x001fe20000000000 */
[----:B------:R-:W-:-:S05]  /*06f0*/  IABS R4, R0 ;  /* 0x0000000000047213 */ /* 0x000fca0000000000 */
[----:B------:R0:W1:Y:S02]  /*0700*/  F2I.FTZ.U32.TRUNC.NTZ R3, R2 ;  /* 0x0000000200037305 */ /* 0x000064000021f000 */
[----:B0-----:R-:W-:Y:S02]  /*0710*/  IMAD.MOV.U32 R2, RZ, RZ, RZ ;  /* 0x000000ffff027224 */ /* 0x001fe400078e00ff */
[----:B-1----:R-:W-:-:S04]  /*0720*/  IMAD.MOV R6, RZ, RZ, -R3 ;  /* 0x000000ffff067224 */ /* 0x002fc800078e0a03 */
[----:B------:R-:W-:Y:S02]  /*0730*/  IMAD R9, R6, R7, RZ ;  /* 0x0000000706097224 */ /* 0x000fe400078e02ff */
[----:B------:R-:W-:Y:S02]  /*0740*/  IMAD.U32 R6, RZ, RZ, UR6 ;  /* 0x00000006ff067e24 */ /* 0x000fe4000f8e00ff */
[----:B------:R-:W-:-:S03]  /*0750*/  IMAD.HI.U32 R3, R3, R9, R2 ;  /* 0x0000000903037227 */ /* 0x000fc600078e0002 */
[----:B------:R-:W-:Y:S01]  /*0760*/  LDS R18, [R6+0x4] ;  /* 0x0000040006127984 */ /* 0x000fe20000000800 */
[----:B------:R-:W-:Y:S02]  /*0770*/  IMAD.MOV.U32 R2, RZ, RZ, R8 ;  /* 0x000000ffff027224 */ /* 0x000fe400078e0008 */
[----:B------:R-:W-:-:S04]  /*0780*/  IMAD.HI.U32 R3, R3, R4, RZ ;  /* 0x0000000403037227 */ /* 0x000fc800078e00ff */
[----:B------:R-:W-:Y:S02]  /*0790*/  IMAD R4, R3, R2, R4 ;  /* 0x0000000203047224 */ /* 0x000fe400078e0204 */
[----:B------:R-:W0:Y:S03]  /*07a0*/  LDS.64 R2, [R6+0x18] ;  /* 0x0000180006027984 */ /* 0x000e260000000a00 */
[----:B------:R-:W-:-:S13]  /*07b0*/  ISETP.GT.U32.AND P0, PT, R7, R4, PT ;  /* 0x000000040700720c */ /* 0x000fda0003f04070 */
[----:B------:R-:W-:Y:S01]  /*07c0*/  @!P0 IMAD.IADD R4, R4, 0x1, -R7 ;  /* 0x0000000104048824 */ /* 0x000fe200078e0a07 */
[----:B------:R-:W-:-:S04]  /*07d0*/  ISETP.NE.AND P0, PT, R5, RZ, PT ;  /* 0x000000ff0500720c */ /* 0x000fc80003f05270 */
[----:B------:R-:W-:-:S13]  /*07e0*/  ISETP.GT.U32.AND P1, PT, R7, R4, PT ;  /* 0x000000040700720c */ /* 0x000fda0003f24070 */
[----:B------:R-:W-:-:S05]  /*07f0*/  @!P1 IADD3 R4, PT, PT, R4, -R7, RZ ;  /* 0x8000000704049210 */ /* 0x000fca0007ffe0ff */
[----:B------:R-:W-:Y:S01]  /*0800*/  @!P2 IMAD.MOV R4, RZ, RZ, -R4 ;  /* 0x000000ffff04a224 */ /* 0x000fe200078e0a04 */
[----:B------:R-:W-:-:S05]  /*0810*/  @!P0 LOP3.LUT R4, RZ, R5, RZ, 0x33, !PT ;  /* 0x00000005ff048212 */ /* 0x000fca00078e33ff */
[----:B0-----:R-:W-:-:S06]  /*0820*/  IMAD.WIDE.U32 R2, R4, 0x4, R2 ;  /* 0x0000000404027825 */ /* 0x001fcc00078e0002 */
[----:B------:R-:W2:Y:S04]  /*0830*/  ATOM.E.CAS.STRONG.GPU PT, R2, [R2], R18, R19 ;  /* 0x000000120202738b */ /* 0x000ea800001ee113 */
[----:B------:R-:W0:Y:S01]  /*0840*/  LDS R5, [R6+0x4] ;  /* 0x0000040006057984 */ /* 0x000e220000000800 */
[C---:B--2---:R-:W-:Y:S02]  /*0850*/  ISETP.NE.AND P0, PT, R2.reuse, R19, PT ;  /* 0x000000130200720c */ /* 0x044fe40003f05270 */
[----:B0-----:R-:W-:-:S13]  /*0860*/  ISETP.NE.AND P1, PT, R2, R5, PT ;  /* 0x000000050200720c */ /* 0x001fda0003f25270 */
[----:B------:R-:W-:Y:S05]  /*0870*/  @P0 BRA P1, `(.L_x_8) ;  /* 0xfffffffc006c0947 */ /* 0x000fea000083ffff */
[----:B------:R-:W-:Y:S05]  /*0880*/  BSYNC B7 ;  /* 0x0000000000077941 */ /* 0x000fea0003800000 */
.L_x_6:
[----:B------:R-:W0:Y:S02]  /*0890*/  LDS.64 R2, [R6+0x20] ;  /* 0x0000200006027984 */ /* 0x000e240000000a00 */
[----:B0-----:R-:W-:-:S05]  /*08a0*/  IMAD.WIDE.U32 R2, R4, 0x4, R2 ;  /* 0x0000000404027825 */ /* 0x001fca00078e0002 */
[----:B------:R0:W-:Y:S02]  /*08b0*/  ST.E desc[UR36][R2.64], R19 ;  /* 0x0000001302007985 */ /* 0x0001e4000c101924 */
.L_x_7:
[----:B------:R-:W-:Y:S05]  /*08c0*/  WARPSYNC.ALL ;  /* 0x0000000000007948 */ /* 0x000fea0003800000 */
[----:B------:R-:W1:Y:S08]  /*08d0*/  S2UR UR5, SR_CgaCtaId ;  /* 0x00000000000579c3 */ /* 0x000e700000008800 */
[----:B------:R-:W-:Y:S06]  /*08e0*/  BAR.SYNC.DEFER_BLOCKING 0x0 ;  /* 0x0000000000007b1d */ /* 0x000fec0000010000 */
[----:B------:R-:W-:Y:S01]  /*08f0*/  UMOV UR4, 0x400 ;  /* 0x0000040000047882 */ /* 0x000fe20000000000 */
[----:B------:R-:W-:Y:S01]  /*0900*/  BSSY.RECONVERGENT B0, `(.L_x_9) ;  /* 0x000002d000007945 */ /* 0x000fe20003800200 */
[----:B-1----:R-:W-:-:S09]  /*0910*/  ULEA UR4, UR5, UR4, 0x18 ;  /* 0x0000000405047291 */ /* 0x002fd2000f8ec0ff */
[----:B------:R-:W1:Y:S02]  /*0920*/  LDS R0, [UR4+0x28] ;  /* 0x00002804ff007984 */ /* 0x000e640008000800 */
[----:B-1----:R-:W-:-:S13]  /*0930*/  ISETP.GT.AND P0, PT, R0, RZ, PT ;  /* 0x000000ff0000720c */ /* 0x002fda0003f04270 */
[----:B------:R-:W-:Y:S05]  /*0940*/  @!P0 BRA `(.L_x_10) ;  /* 0x0000000000888947 */ /* 0x000fea0003800000 */
[----:B------:R-:W-:Y:S01]  /*0950*/  IABS R4, R0 ;  /* 0x0000000000047213 */ /* 0x000fe20000000000 */
[----:B0-----:R-:W0:Y:S01]  /*0960*/  LDS.64 R2, [UR4+0x18] ;  /* 0x00001804ff027984 */ /* 0x001e220008000a00 */
[----:B------:R-:W-:Y:S02]  /*0970*/  IMAD.MOV.U32 R5, RZ, RZ, RZ ;  /* 0x000000ffff057224 */ /* 0x000fe400078e00ff */
[----:B------:R-:W1:Y:S08]  /*0980*/  I2F.RP R8, R4 ;  /* 0x0000000400087306 */ /* 0x000e700000209400 */
[----:B-1----:R-:W1:Y:S02]  /*0990*/  MUFU.RCP R8, R8 ;  /* 0x0000000800087308 */ /* 0x002e640000001000 */
[----:B-1----:R-:W-:-:S06]  /*09a0*/  VIADD R6, R8, 0xffffffe ;  /* 0x0ffffffe08067836 */ /* 0x002fcc0000000000 */
[----:B------:R1:W2:Y:S02]  /*09b0*/  F2I.FTZ.U32.TRUNC.NTZ R7, R6 ;  /* 0x0000000600077305 */ /* 0x0002a4000021f000 */
[----:B-1----:R-:W-:Y:S01]  /*09c0*/  MOV R6, RZ ;  /* 0x000000ff00067202 */ /* 0x002fe20000000f00 */
[----:B--2---:R-:W-:-:S04]  /*09d0*/  IMAD.MOV R9, RZ, RZ, -R7 ;  /* 0x000000ffff097224 */ /* 0x004fc800078e0a07 */
[----:B------:R-:W-:-:S04]  /*09e0*/  IMAD R9, R9, R4, RZ ;  /* 0x0000000409097224 */ /* 0x000fc800078e02ff */
[----:B0-----:R-:W-:-:S07]  /*09f0*/  IMAD.HI.U32 R9, R7, R9, R6 ;  /* 0x0000000907097227 */ /* 0x001fce00078e0006 */
.L_x_12:
[----:B------:R-:W-:Y:S01]  /*0a00*/  VIADD R5, R5, 0x1 ;  /* 0x0000000105057836 */ /* 0x000fe20000000000 */
[----:B------:R-:W-:-:S04]  /*0a10*/  IABS R6, R0 ;  /* 0x0000000000067213 */ /* 0x000fc80000000000 */
[----:B------:R-:W-:Y:S01]  /*0a20*/  IABS R7, R5 ;  /* 0x0000000500077213 */ /* 0x000fe20000000000 */
[----:B------:R-:W-:Y:S01]  /*0a30*/  IMAD.MOV R8, RZ, RZ, -R6 ;  /* 0x000000ffff087224 */ /* 0x000fe200078e0a06 */
[----:B------:R-:W-:-:S03]  /*0a40*/  ISETP.GE.AND P2, PT, R5, RZ, PT ;  /* 0x000000ff0500720c */ /* 0x000fc60003f46270 */
[----:B------:R-:W-:-:S04]  /*0a50*/  IMAD.HI.U32 R6, R9, R7, RZ ;  /* 0x0000000709067227 */ /* 0x000fc800078e00ff */
[----:B------:R-:W-:Y:S01]  /*0a60*/  IMAD R7, R6, R8, R7 ;  /* 0x0000000806077224 */ /* 0x000fe200078e0207 */
[----:B------:R-:W-:-:S04]  /*0a70*/  IABS R6, R0 ;  /* 0x0000000000067213 */ /* 0x000fc80000000000 */
[----:B------:R-:W-:-:S13]  /*0a80*/  ISETP.GT.U32.AND P0, PT, R4, R7, PT ;  /* 0x000000070400720c */ /* 0x000fda0003f04070 */
[----:B------:R-:W-:Y:S01]  /*0a90*/  @!P0 IMAD.IADD R7, R7, 0x1, -R6 ;  /* 0x0000000107078824 */ /* 0x000fe200078e0a06 */
[----:B------:R-:W-:-:S04]  /*0aa0*/  ISETP.NE.AND P0, PT, R0, RZ, PT ;  /* 0x000000ff0000720c */ /* 0x000fc80003f05270 */
[----:B------:R-:W-:-:S13]  /*0ab0*/  ISETP.GT.U32.AND P1, PT, R4, R7, PT ;  /* 0x000000070400720c */ /* 0x000fda0003f24070 */
[----:B------:R-:W-:-:S05]  /*0ac0*/  @!P1 IMAD.IADD R7, R7, 0x1, -R6 ;  /* 0x0000000107079824 */ /* 0x000fca00078e0a06 */
[----:B------:R-:W-:Y:S02]  /*0ad0*/  @!P2 IADD3 R7, PT, PT, -R7, RZ, RZ ;  /* 0x000000ff0707a210 */ /* 0x000fe40007ffe1ff */
[----:B------:R-:W-:-:S05]  /*0ae0*/  @!P0 LOP3.LUT R7, RZ, R0, RZ, 0x33, !PT ;  /* 0x00000000ff078212 */ /* 0x000fca00078e33ff */
[----:B------:R-:W-:-:S06]  /*0af0*/  IMAD.WIDE.U32 R6, R7, 0x4, R2 ;  /* 0x0000000407067825 */ /* 0x000fcc00078e0002 */
[----:B------:R-:W2:Y:S01]  /*0b00*/  LD.E R6, desc[UR36][R6.64] ;  /* 0x0000002406067980 */ /* 0x000ea2000c101900 */
[----:B------:R-:W-:-:S04]  /*0b10*/  PLOP3.LUT P1, PT, PT, PT, PT, 0x8, 0x80 ;  /* 0x000000000080781c */ /* 0x000fc80003f2e170 */
[----:B------:R-:W-:Y:S02]  /*0b20*/  P2R R16, PR, RZ, 0x2 ;  /* 0x00000002ff107803 */ /* 0x000fe40000000000 */
[----:B--2---:R-:W-:-:S13]  /*0b30*/  ISETP.NE.AND P0, PT, R6, R19, PT ;  /* 0x000000130600720c */ /* 0x004fda0003f05270 */
[----:B------:R-:W-:Y:S05]  /*0b40*/  @!P0 BRA `(.L_x_11) ;  /* 0x0000000000208947 */ /* 0x000fea0003800000 */
[----:B------:R-:W-:-:S13]  /*0b50*/  ISETP.GE.AND P0, PT, R5, R0, PT ;  /* 0x000000000500720c */ /* 0x000fda0003f06270 */
[----:B------:R-:W-:Y:S05]  /*0b60*/  @!P0 BRA `(.L_x_12) ;  /* 0xfffffffc00a48947 */ /* 0x000fea000383ffff */
.L_x_10:
[----:B------:R-:W1:Y:S01]  /*0b70*/  S2UR UR5, SR_CgaCtaId ;  /* 0x00000000000579c3 */ /* 0x000e620000008800 */
[----:B------:R-:W-:Y:S02]  /*0b80*/  UMOV UR4, 0x400 ;  /* 0x0000040000047882 */ /* 0x000fe40000000000 */
[----:B-1----:R-:W-:-:S09]  /*0b90*/  ULEA UR4, UR5, UR4, 0x18 ;  /* 0x0000000405047291 */ /* 0x002fd2000f8ec0ff */
[----:B------:R-:W1:Y:S02]  /*0ba0*/  LDS R0, [UR4] ;  /* 0x00000004ff007984 */ /* 0x000e640008000800 */
[----:B-1----:R-:W-:-:S04]  /*0bb0*/  ISETP.EQ.AND P0, PT, R0, -0x1, PT ;  /* 0xffffffff0000780c */ /* 0x002fc80003f02270 */
[----:B------:R-:W-:-:S09]  /*0bc0*/  P2R R16, PR, RZ, 0x1 ;  /* 0x00000001ff107803 */ /* 0x000fd20000000000 */
.L_x_11:
[----:B------:R-:W-:Y:S05]  /*0bd0*/  BSYNC.RECONVERGENT B0 ;  /* 0x0000000000007941 */ /* 0x000fea0003800200 */
.L_x_9:
[----:B0-----:R-:W-:Y:S02]  /*0be0*/  MOV R2, 0x8 ;  /* 0x0000000800027802 */ /* 0x001fe40000000f00 */
[----:B------:R-:W-:Y:S02]  /*0bf0*/  CS2R R4, SRZ ;  /* 0x0000000000047805 */ /* 0x000fe4000001ff00 */
[----:B------:R0:W1:Y:S05]  /*0c00*/  LDC.64 R6, c[0x4][R2] ;  /* 0x0100000002067b82 */ /* 0x00006a0000000a00 */
[----:B------:R-:W-:-:S07]  /*0c10*/  LEPC R20, `(.L_x_13) ;  /* 0x000000001014794e */ /* 0x000fce0000000000 */
[----:B01----:R-:W-:Y:S05]  /*0c20*/  CALL.ABS.NOINC R6 ;  /* 0x0000000006007343 */ /* 0x003fea0003c00000 */
.L_x_13:
[----:B------:R-:W0:Y:S01]  /*0c30*/  LDC.64 R2, c[0x4][R2] ;  /* 0x0100000002027b82 */ /* 0x000e220000000a00 */
[----:B------:R-:W-:-:S07]  /*0c40*/  CS2R R4, SRZ ;  /* 0x0000000000047805 */ /* 0x000fce000001ff00 */
[----:B------:R-:W-:-:S07]  /*0c50*/  LEPC R20, `(.L_x_14) ;  /* 0x000000001014794e */ /* 0x000fce0000000000 */
[----:B0-----:R-:W-:Y:S05]  /*0c60*/  CALL.ABS.NOINC R2 ;  /* 0x0000000002007343 */ /* 0x001fea0003c00000 */
.L_x_14:
[----:B------:R-:W-:Y:S01]  /*0c70*/  ISETP.NE.AND P6, PT, R16, RZ, PT ;  /* 0x000000ff1000720c */ /* 0x000fe20003fc5270 */
[----:B------:R-:W-:-:S12]  /*0c80*/  BSSY.RECONVERGENT B6, `(.L_x_15) ;  /* 0x0000012000067945 */ /* 0x000fd80003800200 */
[----:B------:R-:W-:Y:S05]  /*0c90*/  @!P6 BRA `(.L_x_16) ;  /* 0x000000000040e947 */ /* 0x000fea0003800000 */
        /* <DEDUP_REMOVED lines=16> */
.L_x_16:
[----:B------:R-:W-:Y:S05]  /*0da0*/  BSYNC.RECONVERGENT B6 ;  /* 0x0000000000067941 */ /* 0x000fea0003800200 */
.L_x_15:
[----:B------:R-:W0:Y:S01]  /*0db0*/  S2UR UR5, SR_CgaCtaId ;  /* 0x00000000000579c3 */ /* 0x000e220000008800 */
[----:B------:R-:W-:Y:S01]  /*0dc0*/  UMOV UR4, 0x400 ;  /* 0x0000040000047882 */ /* 0x000fe20000000000 */
[----:B------:R-:W1:Y:S01]  /*0dd0*/  S2R R7, SR_CgaCtaId ;  /* 0x0000000000077919 */ /* 0x000e620000008800 */
[----:B------:R-:W-:Y:S01]  /*0de0*/  MOV R6, 0x400 ;  /* 0x0000040000067802 */ /* 0x000fe20000000f00 */
[----:B------:R-:W-:Y:S01]  /*0df0*/  BSSY.RECONVERGENT B0, `(.L_x_17) ;  /* 0x000002c000007945 */ /* 0x000fe20003800200 */
[----:B0-----:R-:W-:-:S09]  /*0e00*/  ULEA UR4, UR5, UR4, 0x18 ;  /* 0x0000000405047291 */ /* 0x001fd2000f8ec0ff */
[----:B------:R-:W0:Y:S01]  /*0e10*/  LDS R0, [UR4+0x28] ;  /* 0x00002804ff007984 */ /* 0x000e220008000800 */
[----:B-1----:R-:W-:Y:S02]  /*0e20*/  LEA R10, R7, R6, 0x18 ;  /* 0x00000006070a7211 */ /* 0x002fe400078ec0ff */
[-C--:B0-----:R-:W-:Y:S02]  /*0e30*/  IABS R2, R0.reuse ;  /* 0x0000000000027213 */ /* 0x081fe40000000000 */
[----:B------:R-:W-:Y:S02]  /*0e40*/  IABS R8, R0 ;  /* 0x0000000000087213 */ /* 0x000fe40000000000 */
[----:B------:R-:W0:Y:S01]  /*0e50*/  I2F.RP R3, R2 ;  /* 0x0000000200037306 */ /* 0x000e220000209400 */
[----:B------:R-:W-:-:S07]  /*0e60*/  ISETP.NE.AND P0, PT, R0, RZ, PT ;  /* 0x000000ff0000720c */ /* 0x000fce0003f05270 */
[----:B0-----:R-:W0:Y:S02]  /*0e70*/  MUFU.RCP R3, R3 ;  /* 0x0000000300037308 */ /* 0x001e240000001000 */
[----:B0-----:R-:W-:Y:S01]  /*0e80*/  IADD3 R4, PT, PT, R3, 0xffffffe, RZ ;  /* 0x0ffffffe03047810 */ /* 0x001fe20007ffe0ff */
[----:B------:R-:W-:-:S05]  /*0e90*/  IMAD.MOV.U32 R3, RZ, RZ, RZ ;  /* 0x000000ffff037224 */ /* 0x000fca00078e00ff */
[----:B------:R0:W1:Y:S02]  /*0ea0*/  F2I.FTZ.U32.TRUNC.NTZ R5, R4 ;  /* 0x0000000400057305 */ /* 0x000064000021f000 */
[----:B0-----:R-:W-:Y:S02]  /*0eb0*/  IMAD.MOV.U32 R4, RZ, RZ, RZ ;  /* 0x000000ffff047224 */ /* 0x001fe400078e00ff */
[----:B-1----:R-:W-:-:S04]  /*0ec0*/  IMAD.MOV R9, RZ, RZ, -R5 ;  /* 0x000000ffff097224 */ /* 0x002fc800078e0a05 */
[----:B------:R-:W-:Y:S02]  /*0ed0*/  IMAD R7, R9, R2, RZ ;  /* 0x0000000209077224 */ /* 0x000fe400078e02ff */
[----:B------:R-:W-:Y:S01]  /*0ee0*/  IMAD.MOV R9, RZ, RZ, -R8 ;  /* 0x000000ffff097224 */ /* 0x000fe200078e0a08 */
[----:B------:R-:W-:Y:S01]  /*0ef0*/  LOP3.LUT R8, RZ, R0, RZ, 0x33, !PT ;  /* 0x00000000ff087212 */ /* 0x000fe200078e33ff */
[----:B------:R-:W-:-:S07]  /*0f00*/  IMAD.HI.U32 R6, R5, R7, R4 ;  /* 0x0000000705067227 */ /* 0x000fce00078e0004 */
.L_x_19:
[----:B------:R-:W-:-:S13]  /*0f10*/  ISETP.GE.AND P1, PT, R3, R0, PT ;  /* 0x000000000300720c */ /* 0x000fda0003f26270 */
[----:B------:R-:W-:Y:S05]  /*0f20*/  @P1 BRA `(.L_x_18) ;  /* 0x0000000000481947 */ /* 0x000fea0003800000 */
[----:B------:R-:W-:-:S04]  /*0f30*/  IADD3 R3, PT, PT, R3, 0x1, RZ ;  /* 0x0000000103037810 */ /* 0x000fc80007ffe0ff */
[----:B------:R-:W-:Y:S02]  /*0f40*/  IABS R7, R3 ;  /* 0x0000000300077213 */ /* 0x000fe40000000000 */
[----:B------:R-:W-:-:S03]  /*0f50*/  ISETP.GE.AND P2, PT, R3, RZ, PT ;  /* 0x000000ff0300720c */ /* 0x000fc60003f46270 */
[----:B------:R-:W-:-:S04]  /*0f60*/  IMAD.HI.U32 R4, R6, R7, RZ ;  /* 0x0000000706047227 */ /* 0x000fc800078e00ff */
[----:B------:R-:W-:Y:S02]  /*0f70*/  IMAD R7, R4, R9, R7 ;  /* 0x0000000904077224 */ /* 0x000fe400078e0207 */
[----:B------:R-:W0:Y:S03]  /*0f80*/  LDS.64 R4, [R10+0x18] ;  /* 0x000018000a047984 */ /* 0x000e260000000a00 */
[----:B------:R-:W-:-:S13]  /*0f90*/  ISETP.GT.U32.AND P1, PT, R2, R7, PT ;  /* 0x000000070200720c */ /* 0x000fda0003f24070 */
[----:B------:R-:W-:-:S05]  /*0fa0*/  @!P1 IMAD.IADD R7, R7, 0x1, -R2 ;  /* 0x0000000107079824 */ /* 0x000fca00078e0a02 */
[----:B------:R-:W-:-:S13]  /*0fb0*/  ISETP.GT.U32.AND P1, PT, R2, R7, PT ;  /* 0x000000070200720c */ /* 0x000fda0003f24070 */
[----:B------:R-:W-:-:S04]  /*0fc0*/  @!P1 IMAD.IADD R7, R7, 0x1, -R2 ;  /* 0x0000000107079824 */ /* 0x000fc800078e0a02 */
[----:B------:R-:W-:-:S05]  /*0fd0*/  @!P2 IMAD.MOV R7, RZ, RZ, -R7 ;  /* 0x000000ffff07a224 */ /* 0x000fca00078e0a07 */
[----:B------:R-:W-:-:S05]  /*0fe0*/  SEL R7, R8, R7, !P0 ;  /* 0x0000000708077207 */ /* 0x000fca0004000000 */
[----:B0-----:R-:W-:-:S06]  /*0ff0*/  IMAD.WIDE.U32 R4, R7, 0x4, R4 ;  /* 0x0000000407047825 */ /* 0x001fcc00078e0004 */
[----:B------:R-:W2:Y:S02]  /*1000*/  LD.E R4, desc[UR36][R4.64] ;  /* 0x0000002404047980 */ /* 0x000ea4000c101900 */
[----:B--2---:R-:W-:-:S13]  /*1010*/  ISETP.NE.AND P1, PT, R4, R19, PT ;  /* 0x000000130400720c */ /* 0x004fda0003f25270 */
[----:B------:R-:W-:Y:S05]  /*1020*/  @P1 BRA `(.L_x_19) ;  /* 0xfffffffc00b81947 */ /* 0x000fea000383ffff */
[----:B------:R0:W1:Y:S01]  /*1030*/  LDS R0, [R10] ;  /* 0x000000000a007984 */ /* 0x0000620000000800 */
[----:B------:R-:W-:Y:S05]  /*1040*/  BRA `(.L_x_20) ;  /* 0x0000000000187947 */ /* 0x000fea0003800000 */
.L_x_18:
[----:B------:R-:W0:Y:S01]  /*1050*/  S2UR UR5, SR_CgaCtaId ;  /* 0x00000000000579c3 */ /* 0x000e220000008800 */
[----:B------:R-:W-:Y:S02]  /*1060*/  UMOV UR4, 0x400 ;  /* 0x0000040000047882 */ /* 0x000fe40000000000 */
[----:B0-----:R-:W-:-:S06]  /*1070*/  ULEA UR4, UR5, UR4, 0x18 ;  /* 0x0000000405047291 */ /* 0x001fcc000f8ec0ff */
[----:B------:R-:W-:-:S05]  /*1080*/  MOV R10, UR4 ;  /* 0x00000004000a7c02 */ /* 0x000fca0008000f00 */
[----:B------:R-:W0:Y:S02]  /*1090*/  LDS R0, [R10] ;  /* 0x000000000a007984 */ /* 0x000e240000000800 */
[----:B0-----:R-:W-:-:S07]  /*10a0*/  IMAD.MOV.U32 R7, RZ, RZ, R0 ;  /* 0x000000ffff077224 */ /* 0x001fce00078e0000 */
.L_x_20:
[----:B------:R-:W-:Y:S05]  /*10b0*/  BSYNC.RECONVERGENT B0 ;  /* 0x0000000000007941 */ /* 0x000fea0003800200 */
.L_x_17:
[----:B-1----:R-:W-:Y:S01]  /*10c0*/  ISETP.NE.AND P0, PT, R7, R0, PT ;  /* 0x000000000700720c */ /* 0x002fe20003f05270 */
[----:B------:R-:W-:-:S12]  /*10d0*/  BSSY.RECONVERGENT B0, `(.L_x_21) ;  /* 0x0000006000007945 */ /* 0x000fd80003800200 */
[----:B------:R1:W2:Y:S01]  /*10e0*/  @!P0 LDS R2, [R10+0x8] ;  /* 0x000008000a028984 */ /* 0x0002a20000000800 */
[----:B------:R-:W-:Y:S05]  /*10f0*/  @!P0 BRA `(.L_x_22) ;  /* 0x00000000000c8947 */ /* 0x000fea0003800000 */
[----:B--2---:R-:W2:Y:S02]  /*1100*/  LDS.64 R2, [R10+0x20] ;  /* 0x000020000a027984 */ /* 0x004ea40000000a00 */
[----:B--2---:R-:W-:-:S06]  /*1110*/  IMAD.WIDE R2, R7, 0x4, R2 ;  /* 0x0000000407027825 */ /* 0x004fcc00078e0202 */
[----:B------:R3:W5:Y:S02]  /*1120*/  LD.E R2, desc[UR36][R2.64] ;  /* 0x0000002402027980 */ /* 0x000764000c101900 */
.L_x_22:
[----:B------:R-:W-:Y:S05]  /*1130*/  BSYNC.RECONVERGENT B0 ;  /* 0x0000000000007941 */ /* 0x000fea0003800200 */
.L_x_21:
[----:B--2--5:R-:W-:-:S13]  /*1140*/  ISETP.NE.AND P0, PT, R2, R19, PT ;  /* 0x000000130200720c */ /* 0x024fda0003f05270 */
[----:B------:R-:W-:Y:S05]  /*1150*/  @!P0 EXIT ;  /* 0x000000000000894d */ /* 0x000fea0003800000 */
[----:B------:R-:W-:Y:S01]  /*1160*/  MOV R0, 0x10 ;  /* 0x0000001000007802 */ /* 0x000fe20000000f00 */
[----:B------:R-:W2:Y:S01]  /*1170*/  LDCU.64 UR4, c[0x4][0x40] ;  /* 0x01000800ff0477ac */ /* 0x000ea20008000a00 */
[----:B------:R-:W-:Y:S02]  /*1180*/  HFMA2 R8, -RZ, RZ, 0, 5.7220458984375e-06 ;  /* 0x00000060ff087431 */ /* 0x000fe400000001ff */
[----:B------:R-:W-:Y:S01]  /*1190*/  IMAD.MOV.U32 R12, RZ, RZ, 0x1 ;  /* 0x00000001ff0c7424 */ /* 0x000fe200078e00ff */
[----:B---3--:R3:W4:Y:S01]  /*11a0*/  LDC.64 R2, c[0x4][R0] ;  /* 0x0100000000027b82 */ /* 0x0087220000000a00 */
[----:B------:R-:W5:Y:S01]  /*11b0*/  LDCU.64 UR6, c[0x4][0x28] ;  /* 0x01000500ff0677ac */ /* 0x000f620008000a00 */
[----:B------:R-:W-:Y:S01]  /*11c0*/  IMAD.MOV.U32 R13, RZ, RZ, RZ ;  /* 0x000000ffff0d7224 */ /* 0x000fe200078e00ff */
[----:B------:R-:W0:Y:S01]  /*11d0*/  LDCU.64 UR8, c[0x4][0x18] ;  /* 0x01000300ff0877ac */ /* 0x000e220008000a00 */
[----:B--2---:R-:W-:Y:S02]  /*11e0*/  IMAD.U32 R4, RZ, RZ, UR4 ;  /* 0x00000004ff047e24 */ /* 0x004fe4000f8e00ff */
[----:B------:R-:W-:Y:S01]  /*11f0*/  IMAD.U32 R5, RZ, RZ, UR5 ;  /* 0x00000005ff057e24 */ /* 0x000fe2000f8e00ff */
[----:B-----5:R-:W-:Y:S01]  /*1200*/  MOV R6, UR6 ;  /* 0x0000000600067c02 */ /* 0x020fe20008000f00 */
[----:B------:R-:W-:-:S02]  /*1210*/  IMAD.U32 R7, RZ, RZ, UR7 ;  /* 0x00000007ff077e24 */ /* 0x000fc4000f8e00ff */
[----:B01----:R-:W-:Y:S02]  /*1220*/  IMAD.U32 R10, RZ, RZ, UR8 ;  /* 0x00000008ff0a7e24 */ /* 0x003fe4000f8e00ff */
[----:B---3--:R-:W-:-:S07]  /*1230*/  IMAD.U32 R11, RZ, RZ, UR9 ;  /* 0x00000009ff0b7e24 */ /* 0x008fce000f8e00ff */
[----:B------:R-:W-:-:S07]  /*1240*/  LEPC R20, `(.L_x_23) ;  /* 0x000000001014794e */ /* 0x000fce0000000000 */
[----:B----4-:R-:W-:Y:S05]  /*1250*/  CALL.ABS.NOINC R2 ;  /* 0x0000000002007343 */ /* 0x010fea0003c00000 */
.L_x_23:
[----:B------:R-:W-:Y:S05]  /*1260*/  EXIT ;  /* 0x000000000000794d */ /* 0x000fea0003800000 */
.L_x_24:
[----:B------:R-:W-:-:S00]  /*1270*/  BRA `(.L_x_24) ;  /* 0xfffffffc00fc7947 */ /* 0x000fc0000383ffff */
[----:B------:R-:W-:-:S00]  /*1280*/  NOP ;  /* 0x0000000000007918 */ /* 0x000fc00000000000 */
[----:B------:R-:W-:-:S00]  /*1290*/  NOP ;  /* 0x0000000000007918 */ /* 0x000fc00000000000 */
[----:B------:R-:W-:-:S00]  /*12a0*/  NOP ;  /* 0x0000000000007918 */ /* 0x000fc00000000000 */
[----:B------:R-:W-:-:S00]  /*12b0*/  NOP ;  /* 0x0000000000007918 */ /* 0x000fc00000000000 */
[----:B------:R-:W-:-:S00]  /*12c0*/  NOP ;  /* 0x0000000000007918 */ /* 0x000fc00000000000 */
[----:B------:R-:W-:-:S00]  /*12d0*/  NOP ;  /* 0x0000000000007918 */ /* 0x000fc00000000000 */
[----:B------:R-:W-:-:S00]  /*12e0*/  NOP ;  /* 0x0000000000007918 */ /* 0x000fc00000000000 */
[----:B------:R-:W-:-:S00]  /*12f0*/  NOP ;  /* 0x0000000000007918 */ /* 0x000fc00000000000 */
.L_x_25:


//--------------------- .nv.global.init           --------------------------
	.section	.nv.global.init,"aw",@progbits
.nv.global.init:
	.type		$str$3,@object
	.size		$str$3,(__unnamed_1 - $str$3)
$str$3:
        /*0000*/ 	.byte	0x66, 0x6f, 0x75, 0x6e, 0x64, 0x00
	.type		__unnamed_1,@object
	.size		__unnamed_1,($str$1 - __unnamed_1)
__unnamed_1:
        /*0006*/ 	.byte	0x76, 0x6f, 0x69, 0x64, 0x20, 0x68, 0x61, 0x73, 0x68, 0x5f, 0x74, 0x65, 0x73, 0x74, 0x28, 0x29
        /*0016*/ 	.byte	0x00
	.type		$str$1,@object
	.size		$str$1,($str$2 - $str$1)
$str$1:
        /*0017*/ 	.byte	0x2f, 0x74, 0x6d, 0x70, 0x2f, 0x73, 0x61, 0x73, 0x73, 0x5f, 0x63, 0x75, 0x5f, 0x75, 0x73, 0x77
        /*0027*/ 	.byte	0x62, 0x5f, 0x6b, 0x77, 0x65, 0x2f, 0x6b, 0x2e, 0x63, 0x75, 0x00
	.type		$str$2,@object
	.size		$str$2,($str$4 - $str$2)
$str$2:
        /*0032*/ 	.byte	0x62, 0x6c, 0x6f, 0x63, 0x6b, 0x44, 0x69, 0x6d, 0x2e, 0x79, 0x20, 0x3d, 0x3d, 0x20, 0x31, 0x20
        /*0042*/ 	.byte	0x26, 0x26, 0x20, 0x62, 0x6c, 0x6f, 0x63, 0x6b, 0x44, 0x69, 0x6d, 0x2e, 0x7a, 0x20, 0x3d, 0x3d
        /*0052*/ 	.byte	0x20, 0x31, 0x00
	.type		$str$4,@object
	.size		$str$4,($str - $str$4)
$str$4:
        /*0055*/ 	.byte	0x68, 0x74, 0x5b, 0x30, 0x5d, 0x2e, 0x67, 0x65, 0x74, 0x28, 0x74, 0x68, 0x72, 0x65, 0x61, 0x64
        /*0065*/ 	.byte	0x49, 0x64, 0x78, 0x2e, 0x78, 0x29, 0x20, 0x3d, 0x3d, 0x20, 0x74, 0x68, 0x72, 0x65, 0x61, 0x64
        /*0075*/ 	.byte	0x49, 0x64, 0x78, 0x2e, 0x78, 0x00
	.type		$str,@object
	.size		$str,(.L_1 - $str)
$str:
        /*007b*/ 	.byte	0x67, 0x72, 0x69, 0x64, 0x44, 0x69, 0x6d, 0x2e, 0x78, 0x20, 0x3d, 0x3d, 0x20, 0x31, 0x20, 0x26
        /*008b*/ 	.byte	0x26, 0x20, 0x67, 0x72, 0x69, 0x64, 0x44, 0x69, 0x6d, 0x2e, 0x79, 0x20, 0x3d, 0x3d, 0x20, 0x31
        /*009b*/ 	.byte	0x20, 0x26, 0x26, 0x20, 0x67, 0x72, 0x69, 0x64, 0x44, 0x69, 0x6d, 0x2e, 0x7a, 0x20, 0x3d, 0x3d
        /*00ab*/ 	.byte	0x20, 0x31, 0x00
.L_1:


//--------------------- .nv.shared._Z9hash_testv  --------------------------
	.section	.nv.shared._Z9hash_testv,"aw",@nobits
	.sectionflags	@""
	.align	16
	.zero		1024


//--------------------- .nv.shared.reserved.0     --------------------------
	.section	.nv.shared.reserved.0,"aw",@nobits
	.weak		__nv_reservedSMEM_offset_0_alias
	.size		__nv_reservedSMEM_offset_0_alias, 0, 64
	.other		__nv_reservedSMEM_offset_0_alias,@"STO_CUDA_RESERVED_SHARED STV_DEFAULT"
__nv_reservedSMEM_offset_0_alias:
	.zero		0
	.zero		64


//--------------------- .nv.constant0._Z9hash_testv --------------------------
	.section	.nv.constant0._Z9hash_testv,"a",@progbits
	.sectionflags	@""
	.align	4
.nv.constant0._Z9hash_testv:
	.zero		896


//--------------------- SYMBOLS --------------------------

	.type		.nv.reservedSmem.offset0,@object
	.size		.nv.reservedSmem.offset0,0x4
	.type		.nv.reservedSmem.cap,@object
	.size		.nv.reservedSmem.cap,0x4
	.type		malloc,@function
	.type		free,@function
	.type		__assertfail,@function
